	.headerflags	@"EF_CUDA_TEXMODE_UNIFIED EF_CUDA_64BIT_ADDRESS EF_CUDA_ACCELERATORS EF_CUDA_SM90 EF_CUDA_VIRTUAL_SM(EF_CUDA_SM90)"
	.elftype	@"ET_EXEC"


//--------------------- .nv.info                  --------------------------
	.section	.nv.info,"",@"SHT_CUDA_INFO"
	.align	4


	//----- nvinfo : EIATTR_REGCOUNT
	.align		4
        /*0000*/ 	.byte	0x04, 0x2f
        /*0002*/ 	.short	(.L_1 - .L_0)
	.align		4
.L_0:
        /*0004*/ 	.word	index@(triton_poi_fused_convolution_relu_8)
        /*0008*/ 	.word	0x0000000c


	//----- nvinfo : EIATTR_MIN_STACK_SIZE
	.align		4
.L_1:
        /*000c*/ 	.byte	0x04, 0x12
        /*000e*/ 	.short	(.L_3 - .L_2)
	.align		4
.L_2:
        /*0010*/ 	.word	index@(triton_poi_fused_convolution_relu_8)
        /*0014*/ 	.word	0x00000000


	//----- nvinfo : EIATTR_FRAME_SIZE
	.align		4
.L_3:
        /*0018*/ 	.byte	0x04, 0x11
        /*001a*/ 	.short	(.L_5 - .L_4)
	.align		4
.L_4:
        /*001c*/ 	.word	index@(triton_poi_fused_convolution_relu_8)
        /*0020*/ 	.word	0x00000000


	//----- nvinfo : EIATTR_MIN_STACK_SIZE
	.align		4
.L_5:
        /*0024*/ 	.byte	0x04, 0x12
        /*0026*/ 	.short	(.L_7 - .L_6)
	.align		4
.L_6:
        /*0028*/ 	.word	index@(triton_poi_fused_convolution_relu_8)
        /*002c*/ 	.word	0x00000000
.L_7:


//--------------------- .nv.info.triton_poi_fused_convolution_relu_8 --------------------------
	.section	.nv.info.triton_poi_fused_convolution_relu_8,"",@"SHT_CUDA_INFO"
	.sectionflags	@""
	.align	4


	//----- nvinfo : EIATTR_CUDA_API_VERSION
	.align		4
        /*0000*/ 	.byte	0x04, 0x37
        /*0002*/ 	.short	(.L_9 - .L_8)
.L_8:
        /*0004*/ 	.word	0x0000007c


	//----- nvinfo : EIATTR_KPARAM_INFO
	.align		4
.L_9:
        /*0008*/ 	.byte	0x04, 0x17
        /*000a*/ 	.short	(.L_11 - .L_10)
.L_10:
        /*000c*/ 	.word	0x00000000
        /*0010*/ 	.short	0x0002
        /*0012*/ 	.short	0x0010
        /*0014*/ 	.byte	0x00, 0xf0, 0x11, 0x00


	//----- nvinfo : EIATTR_KPARAM_INFO
	.align		4
.L_11:
        /*0018*/ 	.byte	0x04, 0x17
        /*001a*/ 	.short	(.L_13 - .L_12)
.L_12:
        /*001c*/ 	.word	0x00000000
        /*0020*/ 	.short	0x0001
        /*0022*/ 	.short	0x0008
        /*0024*/ 	.byte	0x00, 0xf4, 0x21, 0x00


	//----- nvinfo : EIATTR_KPARAM_INFO
	.align		4
.L_13:
        /*0028*/ 	.byte	0x04, 0x17
        /*002a*/ 	.short	(.L_15 - .L_14)
.L_14:
        /*002c*/ 	.word	0x00000000
        /*0030*/ 	.short	0x0000
        /*0032*/ 	.short	0x0000
        /*0034*/ 	.byte	0x00, 0xf4, 0x21, 0x00


	//----- nvinfo : EIATTR_SPARSE_MMA_MASK
	.align		4
.L_15:
        /*0038*/ 	.byte	0x03, 0x50
        /*003a*/ 	.short	0x0000


	//----- nvinfo : EIATTR_MAXREG_COUNT
	.align		4
        /*003c*/ 	.byte	0x03, 0x1b
        /*003e*/ 	.short	0x00ff


	//----- nvinfo : EIATTR_EXIT_INSTR_OFFSETS
	.align		4
        /*0040*/ 	.byte	0x04, 0x1c
        /*0042*/ 	.short	(.L_17 - .L_16)


	//   ....[0]....
.L_16:
        /*0044*/ 	.word	0x00000170


	//   ....[1]....
        /*0048*/ 	.word	0x00000190


	//----- nvinfo : EIATTR_REQNTID
	.align		4
.L_17:
        /*004c*/ 	.byte	0x04, 0x10
        /*004e*/ 	.short	(.L_19 - .L_18)
.L_18:
        /*0050*/ 	.word	0x00000080
        /*0054*/ 	.word	0x00000001
        /*0058*/ 	.word	0x00000001


	//----- nvinfo : EIATTR_CBANK_PARAM_SIZE
	.align		4
.L_19:
        /*005c*/ 	.byte	0x03, 0x19
        /*005e*/ 	.short	0x0014


	//----- nvinfo : EIATTR_PARAM_CBANK
	.align		4
        /*0060*/ 	.byte	0x04, 0x0a
        /*0062*/ 	.short	(.L_21 - .L_20)
	.align		4
.L_20:
        /*0064*/ 	.word	index@(.nv.constant0.triton_poi_fused_convolution_relu_8)
        /*0068*/ 	.short	0x0210
        /*006a*/ 	.short	0x0014


	//----- nvinfo : EIATTR_SW_WAR
	.align		4
.L_21:
        /*006c*/ 	.byte	0x04, 0x36
        /*006e*/ 	.short	(.L_23 - .L_22)
.L_22:
        /*0070*/ 	.word	0x00000008
.L_23:


//--------------------- .nv.callgraph             --------------------------
	.section	.nv.callgraph,"",@"SHT_CUDA_CALLGRAPH"
	.align	4
	.sectionentsize	8
	.align		4
        /*0000*/ 	.word	0x00000000
	.align		4
        /*0004*/ 	.word	0xffffffff
	.align		4
        /*0008*/ 	.word	0x00000000
	.align		4
        /*000c*/ 	.word	0xfffffffe
	.align		4
        /*0010*/ 	.word	0x00000000
	.align		4
        /*0014*/ 	.word	0xfffffffd
	.align		4
        /*0018*/ 	.word	0x00000000
	.align		4
        /*001c*/ 	.word	0xfffffffc


//--------------------- .text.triton_poi_fused_convolution_relu_8 --------------------------
	.section	.text.triton_poi_fused_convolution_relu_8,"ax",@progbits
	.align	128
        .global         triton_poi_fused_convolution_relu_8
        .type           triton_poi_fused_convolution_relu_8,@function
        .size           triton_poi_fused_convolution_relu_8,(.L_x_1 - triton_poi_fused_convolution_relu_8)
        .other          triton_poi_fused_convolution_relu_8,@"STO_CUDA_ENTRY STV_DEFAULT"
triton_poi_fused_convolution_relu_8:
.text.triton_poi_fused_convolution_relu_8:
[----:B------:R-:W0:Y:S02]  /*0000*/  LDC R1, c[0x0][0x28] ;  /* 0x00000a00ff017b82 */ /* 0x000e240000000800 */
[----:B------:R-:W1:Y:S01]  /*0010*/  S2R R0, SR_TID.X ;  /* 0x0000000000007919 */ /* 0x000e620000002100 */
[----:B------:R-:W2:Y:S01]  /*0020*/  LDC.64 R2, c[0x0][0x210] ;  /* 0x00008400ff027b82 */ /* 0x000ea20000000a00 */
[----:B------:R-:W-:Y:S01]  /*0030*/  ULDC.64 UR4, c[0x0][0x208] ;  /* 0x0000820000047ab9 */ /* 0x000fe20000000a00 */
[----:B------:R-:W3:Y:S06]  /*0040*/  S2R R7, SR_CTAID.X ;  /* 0x0000000000077919 */ /* 0x000eec0000002500 */
[----:B------:R-:W4:Y:S01]  /*0050*/  LDC.64 R4, c[0x0][0x218] ;  /* 0x00008600ff047b82 */ /* 0x000f220000000a00 */
[----:B-1----:R-:W-:-:S02]  /*0060*/  LOP3.LUT R0, R0, 0x7f, RZ, 0xc0, !PT ;  /* 0x0000007f00007812 */ /* 0x002fc400078ec0ff */
[----:B---3--:R-:W-:-:S03]  /*0070*/  SHF.R.S32.HI R6, RZ, 0x18, R7 ;  /* 0x00000018ff067819 */ /* 0x008fc60000011407 */
[----:B------:R-:W-:Y:S01]  /*0080*/  IMAD R7, R7, 0x80, R0 ;  /* 0x0000008007077824 */ /* 0x000fe200078e0200 */
[----:B------:R-:W-:-:S03]  /*0090*/  SGXT R0, R6, 0x1 ;  /* 0x000000010600781a */ /* 0x000fc60000000200 */
[C---:B--2---:R-:W-:Y:S01]  /*00a0*/  IMAD.WIDE R2, R7.reuse, 0x4, R2 ;  /* 0x0000000407027825 */ /* 0x044fe200078e0202 */
[----:B------:R-:W-:Y:S02]  /*00b0*/  ISETP.GE.AND P1, PT, R7, 0x3100, PT ;  /* 0x000031000700780c */ /* 0x000fe40003f26270 */
[----:B------:R-:W-:-:S04]  /*00c0*/  LEA.HI R0, R0, R7, RZ, 0x4 ;  /* 0x0000000700007211 */ /* 0x000fc800078f20ff */
[----:B------:R-:W-:-:S05]  /*00d0*/  LOP3.LUT R0, R0, 0xfffffff0, RZ, 0xc0, !PT ;  /* 0xfffffff000007812 */ /* 0x000fca00078ec0ff */
[----:B------:R-:W-:Y:S02]  /*00e0*/  IMAD.IADD R9, R7, 0x1, -R0 ;  /* 0x0000000107097824 */ /* 0x000fe400078e0a00 */
[----:B------:R-:W-:Y:S02]  /*00f0*/  IMAD.MOV.U32 R0, RZ, RZ, RZ ;  /* 0x000000ffff007224 */ /* 0x000fe400078e00ff */
[----:B------:R-:W-:Y:S02]  /*0100*/  IMAD.MOV.U32 R7, RZ, RZ, RZ ;  /* 0x000000ffff077224 */ /* 0x000fe400078e00ff */
[----:B----4-:R-:W-:Y:S02]  /*0110*/  IMAD.WIDE R4, R9, 0x4, R4 ;  /* 0x0000000409047825 */ /* 0x010fe400078e0204 */
[----:B------:R-:W2:Y:S04]  /*0120*/  @!P1 LDG.E R0, desc[UR4][R2.64] ;  /* 0x0000000402009981 */ /* 0x000ea8000c1e1900 */
[----:B------:R-:W2:Y:S02]  /*0130*/  @!P1 LDG.E.EL R7, desc[UR4][R4.64] ;  /* 0x0000000404079981 */ /* 0x000ea4000c2e1900 */
[----:B--2---:R-:W-:Y:S01]  /*0140*/  FADD R6, R7, R0 ;  /* 0x0000000007067221 */ /* 0x004fe20000000000 */
[----:B------:R-:W-:-:S04]  /*0150*/  FSETP.GEU.AND P0, PT, R0, -R7, PT ;  /* 0x800000070000720b */ /* 0x000fc80003f0e000 */
[----:B------:R-:W-:Y:S01]  /*0160*/  FSEL R7, R6, RZ, P0 ;  /* 0x000000ff06077208 */ /* 0x000fe20000000000 */
[----:B------:R-:W-:Y:S08]  /*0170*/  @P1 EXIT ;  /* 0x000000000000194d */ /* 0x000ff00003800000 */
[----:B------:R-:W-:Y:S01]  /*0180*/  STG.E desc[UR4][R2.64], R7 ;  /* 0x0000000702007986 */ /* 0x000fe2000c101904 */
[----:B------:R-:W-:Y:S05]  /*0190*/  EXIT ;  /* 0x000000000000794d */ /* 0x000fea0003800000 */
.L_x_0:
[----:B------:R-:W-:-:S00]  /*01a0*/  BRA `(.L_x_0) ;  /* 0xfffffffc00fc7947 */ /* 0x000fc0000383ffff */
[----:B------:R-:W-:-:S00]  /*01b0*/  NOP ;  /* 0x0000000000007918 */ /* 0x000fc00000000000 */
        /* <DEDUP_REMOVED lines=12> */
.L_x_1:


//--------------------- .nv.constant0.triton_poi_fused_convolution_relu_8 --------------------------
	.section	.nv.constant0.triton_poi_fused_convolution_relu_8,"a",@progbits
	.sectionflags	@""
	.align	4
.nv.constant0.triton_poi_fused_convolution_relu_8:
	.zero		548
